	.headerflags	@"EF_CUDA_TEXMODE_UNIFIED EF_CUDA_64BIT_ADDRESS EF_CUDA_ACCELERATORS EF_CUDA_SM90 EF_CUDA_VIRTUAL_SM(EF_CUDA_SM90)"
	.elftype	@"ET_EXEC"


//--------------------- .nv.info                  --------------------------
	.section	.nv.info,"",@"SHT_CUDA_INFO"
	.align	4


	//----- nvinfo : EIATTR_REGCOUNT
	.align		4
        /*0000*/ 	.byte	0x04, 0x2f
        /*0002*/ 	.short	(.L_1 - .L_0)
	.align		4
.L_0:
        /*0004*/ 	.word	index@(triton_poi_fused__unsafe_index_add_mul_sub_45)
        /*0008*/ 	.word	0x0000001e


	//----- nvinfo : EIATTR_MIN_STACK_SIZE
	.align		4
.L_1:
        /*000c*/ 	.byte	0x04, 0x12
        /*000e*/ 	.short	(.L_3 - .L_2)
	.align		4
.L_2:
        /*0010*/ 	.word	index@(triton_poi_fused__unsafe_index_add_mul_sub_45)
        /*0014*/ 	.word	0x00000000


	//----- nvinfo : EIATTR_FRAME_SIZE
	.align		4
.L_3:
        /*0018*/ 	.byte	0x04, 0x11
        /*001a*/ 	.short	(.L_5 - .L_4)
	.align		4
.L_4:
        /*001c*/ 	.word	index@(triton_poi_fused__unsafe_index_add_mul_sub_45)
        /*0020*/ 	.word	0x00000000


	//----- nvinfo : EIATTR_MIN_STACK_SIZE
	.align		4
.L_5:
        /*0024*/ 	.byte	0x04, 0x12
        /*0026*/ 	.short	(.L_7 - .L_6)
	.align		4
.L_6:
        /*0028*/ 	.word	index@(triton_poi_fused__unsafe_index_add_mul_sub_45)
        /*002c*/ 	.word	0x00000000
.L_7:


//--------------------- .nv.info.triton_poi_fused__unsafe_index_add_mul_sub_45 --------------------------
	.section	.nv.info.triton_poi_fused__unsafe_index_add_mul_sub_45,"",@"SHT_CUDA_INFO"
	.sectionflags	@""
	.align	4


	//----- nvinfo : EIATTR_CUDA_API_VERSION
	.align		4
        /*0000*/ 	.byte	0x04, 0x37
        /*0002*/ 	.short	(.L_9 - .L_8)
.L_8:
        /*0004*/ 	.word	0x0000007c


	//----- nvinfo : EIATTR_KPARAM_INFO
	.align		4
.L_9:
        /*0008*/ 	.byte	0x04, 0x17
        /*000a*/ 	.short	(.L_11 - .L_10)
.L_10:
        /*000c*/ 	.word	0x00000000
        /*0010*/ 	.short	0x0008
        /*0012*/ 	.short	0x0040
        /*0014*/ 	.byte	0x00, 0xf0, 0x11, 0x00


	//----- nvinfo : EIATTR_KPARAM_INFO
	.align		4
.L_11:
        /*0018*/ 	.byte	0x04, 0x17
        /*001a*/ 	.short	(.L_13 - .L_12)
.L_12:
        /*001c*/ 	.word	0x00000000
        /*0020*/ 	.short	0x0007
        /*0022*/ 	.short	0x0038
        /*0024*/ 	.byte	0x00, 0xf4, 0x21, 0x00


	//----- nvinfo : EIATTR_KPARAM_INFO
	.align		4
.L_13:
        /*0028*/ 	.byte	0x04, 0x17
        /*002a*/ 	.short	(.L_15 - .L_14)
.L_14:
        /*002c*/ 	.word	0x00000000
        /*0030*/ 	.short	0x0006
        /*0032*/ 	.short	0x0030
        /*0034*/ 	.byte	0x00, 0xf4, 0x21, 0x00


	//----- nvinfo : EIATTR_KPARAM_INFO
	.align		4
.L_15:
        /*0038*/ 	.byte	0x04, 0x17
        /*003a*/ 	.short	(.L_17 - .L_16)
.L_16:
        /*003c*/ 	.word	0x00000000
        /*0040*/ 	.short	0x0005
        /*0042*/ 	.short	0x0028
        /*0044*/ 	.byte	0x00, 0xf4, 0x21, 0x00


	//----- nvinfo : EIATTR_KPARAM_INFO
	.align		4
.L_17:
        /*0048*/ 	.byte	0x04, 0x17
        /*004a*/ 	.short	(.L_19 - .L_18)
.L_18:
        /*004c*/ 	.word	0x00000000
        /*0050*/ 	.short	0x0004
        /*0052*/ 	.short	0x0020
        /*0054*/ 	.byte	0x00, 0xf4, 0x21, 0x00


	//----- nvinfo : EIATTR_KPARAM_INFO
	.align		4
.L_19:
        /*0058*/ 	.byte	0x04, 0x17
        /*005a*/ 	.short	(.L_21 - .L_20)
.L_20:
        /*005c*/ 	.word	0x00000000
        /*0060*/ 	.short	0x0003
        /*0062*/ 	.short	0x0018
        /*0064*/ 	.byte	0x00, 0xf4, 0x21, 0x00


	//----- nvinfo : EIATTR_KPARAM_INFO
	.align		4
.L_21:
        /*0068*/ 	.byte	0x04, 0x17
        /*006a*/ 	.short	(.L_23 - .L_22)
.L_22:
        /*006c*/ 	.word	0x00000000
        /*0070*/ 	.short	0x0002
        /*0072*/ 	.short	0x0010
        /*0074*/ 	.byte	0x00, 0xf4, 0x21, 0x00


	//----- nvinfo : EIATTR_KPARAM_INFO
	.align		4
.L_23:
        /*0078*/ 	.byte	0x04, 0x17
        /*007a*/ 	.short	(.L_25 - .L_24)
.L_24:
        /*007c*/ 	.word	0x00000000
        /*0080*/ 	.short	0x0001
        /*0082*/ 	.short	0x0008
        /*0084*/ 	.byte	0x00, 0xf4, 0x21, 0x00


	//----- nvinfo : EIATTR_KPARAM_INFO
	.align		4
.L_25:
        /*0088*/ 	.byte	0x04, 0x17
        /*008a*/ 	.short	(.L_27 - .L_26)
.L_26:
        /*008c*/ 	.word	0x00000000
        /*0090*/ 	.short	0x0000
        /*0092*/ 	.short	0x0000
        /*0094*/ 	.byte	0x00, 0xf4, 0x21, 0x00


	//----- nvinfo : EIATTR_SPARSE_MMA_MASK
	.align		4
.L_27:
        /*0098*/ 	.byte	0x03, 0x50
        /*009a*/ 	.short	0x0000


	//----- nvinfo : EIATTR_MAXREG_COUNT
	.align		4
        /*009c*/ 	.byte	0x03, 0x1b
        /*009e*/ 	.short	0x00ff


	//----- nvinfo : EIATTR_EXIT_INSTR_OFFSETS
	.align		4
        /*00a0*/ 	.byte	0x04, 0x1c
        /*00a2*/ 	.short	(.L_29 - .L_28)


	//   ....[0]....
.L_28:
        /*00a4*/ 	.word	0x000007a0


	//----- nvinfo : EIATTR_REQNTID
	.align		4
.L_29:
        /*00a8*/ 	.byte	0x04, 0x10
        /*00aa*/ 	.short	(.L_31 - .L_30)
.L_30:
        /*00ac*/ 	.word	0x00000080
        /*00b0*/ 	.word	0x00000001
        /*00b4*/ 	.word	0x00000001


	//----- nvinfo : EIATTR_CBANK_PARAM_SIZE
	.align		4
.L_31:
        /*00b8*/ 	.byte	0x03, 0x19
        /*00ba*/ 	.short	0x0044


	//----- nvinfo : EIATTR_PARAM_CBANK
	.align		4
        /*00bc*/ 	.byte	0x04, 0x0a
        /*00be*/ 	.short	(.L_33 - .L_32)
	.align		4
.L_32:
        /*00c0*/ 	.word	index@(.nv.constant0.triton_poi_fused__unsafe_index_add_mul_sub_45)
        /*00c4*/ 	.short	0x0210
        /*00c6*/ 	.short	0x0044


	//----- nvinfo : EIATTR_SW_WAR
	.align		4
.L_33:
        /*00c8*/ 	.byte	0x04, 0x36
        /*00ca*/ 	.short	(.L_35 - .L_34)
.L_34:
        /*00cc*/ 	.word	0x00000008
.L_35:


//--------------------- .nv.callgraph             --------------------------
	.section	.nv.callgraph,"",@"SHT_CUDA_CALLGRAPH"
	.align	4
	.sectionentsize	8
	.align		4
        /*0000*/ 	.word	0x00000000
	.align		4
        /*0004*/ 	.word	0xffffffff
	.align		4
        /*0008*/ 	.word	0x00000000
	.align		4
        /*000c*/ 	.word	0xfffffffe
	.align		4
        /*0010*/ 	.word	0x00000000
	.align		4
        /*0014*/ 	.word	0xfffffffd
	.align		4
        /*0018*/ 	.word	0x00000000
	.align		4
        /*001c*/ 	.word	0xfffffffc


//--------------------- .text.triton_poi_fused__unsafe_index_add_mul_sub_45 --------------------------
	.section	.text.triton_poi_fused__unsafe_index_add_mul_sub_45,"ax",@progbits
	.align	128
        .global         triton_poi_fused__unsafe_index_add_mul_sub_45
        .type           triton_poi_fused__unsafe_index_add_mul_sub_45,@function
        .size           triton_poi_fused__unsafe_index_add_mul_sub_45,(.L_x_1 - triton_poi_fused__unsafe_index_add_mul_sub_45)
        .other          triton_poi_fused__unsafe_index_add_mul_sub_45,@"STO_CUDA_ENTRY STV_DEFAULT"
triton_poi_fused__unsafe_index_add_mul_sub_45:
.text.triton_poi_fused__unsafe_index_add_mul_sub_45:
[----:B------:R-:W-:Y:S01]  /*0000*/  LDC R1, c[0x0][0x28] ;  /* 0x00000a00ff017b82 */ /* 0x000fe20000000800 */
[----:B------:R-:W1:Y:S07]  /*0010*/  S2R R2, SR_TID.X ;  /* 0x0000000000027919 */ /* 0x000e6e0000002100 */
[----:B------:R-:W2:Y:S01]  /*0020*/  LDC.64 R16, c[0x0][0x218] ;  /* 0x00008600ff107b82 */ /* 0x000ea20000000a00 */
[----:B------:R-:W-:Y:S01]  /*0030*/  ULDC.64 UR4, c[0x0][0x208] ;  /* 0x0000820000047ab9 */ /* 0x000fe20000000a00 */
[----:B------:R-:W-:Y:S01]  /*0040*/  ULDC.64 UR6, c[0x0][0x228] ;  /* 0x00008a0000067ab9 */ /* 0x000fe20000000a00 */
[----:B------:R-:W3:Y:S05]  /*0050*/  S2R R0, SR_CTAID.X ;  /* 0x0000000000007919 */ /* 0x000eea0000002500 */
[----:B------:R-:W4:Y:S01]  /*0060*/  LDC.64 R12, c[0x0][0x220] ;  /* 0x00008800ff0c7b82 */ /* 0x000f220000000a00 */
[----:B-1----:R-:W-:-:S05]  /*0070*/  IMAD.SHL.U32 R2, R2, 0x2, RZ ;  /* 0x0000000202027824 */ /* 0x002fca00078e00ff */
[----:B------:R-:W-:-:S05]  /*0080*/  LOP3.LUT R3, R2, 0xfe, RZ, 0xc0, !PT ;  /* 0x000000fe02037812 */ /* 0x000fca00078ec0ff */
[----:B---3--:R-:W-:-:S05]  /*0090*/  IMAD R4, R0, 0x100, R3 ;  /* 0x0000010000047824 */ /* 0x008fca00078e0203 */
[----:B------:R-:W-:-:S04]  /*00a0*/  SHF.R.S32.HI R3, RZ, 0x1f, R4 ;  /* 0x0000001fff037819 */ /* 0x000fc80000011404 */
[----:B------:R-:W-:-:S04]  /*00b0*/  LEA.HI R6, R3, R4, RZ, 0x3 ;  /* 0x0000000403067211 */ /* 0x000fc800078f18ff */
[----:B------:R-:W-:Y:S02]  /*00c0*/  SHF.R.S32.HI R5, RZ, 0x3, R6 ;  /* 0x00000003ff057819 */ /* 0x000fe40000011406 */
[----:B------:R-:W-:Y:S02]  /*00d0*/  LOP3.LUT R7, R6, 0xfffffff8, RZ, 0xc0, !PT ;  /* 0xfffffff806077812 */ /* 0x000fe400078ec0ff */
[----:B------:R-:W-:-:S04]  /*00e0*/  LEA.HI R2, R5, R5, RZ, 0x3 ;  /* 0x0000000505027211 */ /* 0x000fc800078f18ff */
[----:B------:R-:W-:Y:S02]  /*00f0*/  LOP3.LUT R8, R2, 0xfffffff8, RZ, 0xc0, !PT ;  /* 0xfffffff802087812 */ /* 0x000fe400078ec0ff */
[----:B------:R-:W1:Y:S03]  /*0100*/  LDC.64 R2, c[0x0][0x240] ;  /* 0x00009000ff027b82 */ /* 0x000e660000000a00 */
[----:B------:R-:W-:-:S04]  /*0110*/  IMAD.IADD R5, R5, 0x1, -R8 ;  /* 0x0000000105057824 */ /* 0x000fc800078e0a08 */
[----:B--2---:R-:W-:Y:S01]  /*0120*/  IMAD.WIDE R16, R5, 0x8, R16 ;  /* 0x0000000805107825 */ /* 0x004fe200078e0210 */
[----:B------:R-:W2:Y:S05]  /*0130*/  LDC.64 R8, c[0x0][0x230] ;  /* 0x00008c00ff087b82 */ /* 0x000eaa0000000a00 */
[----:B------:R-:W3:Y:S01]  /*0140*/  LDG.E.EL.64 R16, desc[UR4][R16.64] ;  /* 0x0000000410107981 */ /* 0x000ee2000c2e1b00 */
[----:B------:R-:W-:-:S04]  /*0150*/  IMAD.IADD R6, R4, 0x1, -R7 ;  /* 0x0000000104067824 */ /* 0x000fc800078e0a07 */
[----:B----4-:R-:W-:-:S04]  /*0160*/  IMAD.WIDE R12, R6, 0x8, R12 ;  /* 0x00000008060c7825 */ /* 0x010fc800078e020c */
[----:B-1----:R-:W-:Y:S02]  /*0170*/  IMAD.WIDE R2, R5, 0x8, R2 ;  /* 0x0000000805027825 */ /* 0x002fe400078e0202 */
[----:B------:R-:W4:Y:S04]  /*0180*/  LDG.E.EL.128 R12, desc[UR4][R12.64] ;  /* 0x000000040c0c7981 */ /* 0x000f28000c2e1d00 */
[----:B------:R-:W5:Y:S01]  /*0190*/  LDG.E.EL.64 R2, desc[UR4][R2.64] ;  /* 0x0000000402027981 */ /* 0x000f62000c2e1b00 */
[----:B--2---:R-:W-:-:S06]  /*01a0*/  IMAD.WIDE R8, R6, 0x8, R8 ;  /* 0x0000000806087825 */ /* 0x004fcc00078e0208 */
[----:B------:R-:W2:Y:S01]  /*01b0*/  LDG.E.EL.128 R8, desc[UR4][R8.64] ;  /* 0x0000000408087981 */ /* 0x000ea2000c2e1d00 */
[----:B------:R-:W-:Y:S02]  /*01c0*/  SHF.R.S32.HI R0, RZ, 0x17, R0 ;  /* 0x00000017ff007819 */ /* 0x000fe40000011400 */
[----:B---3--:R-:W-:-:S04]  /*01d0*/  SHF.R.U32.HI R7, RZ, 0x1e, R17 ;  /* 0x0000001eff077819 */ /* 0x008fc80000011611 */
[----:B------:R-:W-:-:S04]  /*01e0*/  LOP3.LUT R7, R7, 0x2, RZ, 0xc0, !PT ;  /* 0x0000000207077812 */ /* 0x000fc800078ec0ff */
[----:B------:R-:W-:Y:S02]  /*01f0*/  IADD3 R16, P0, R16, R7, RZ ;  /* 0x0000000710107210 */ /* 0x000fe40007f1e0ff */
[----:B----4-:R-:W-:-:S03]  /*0200*/  SHF.R.U32.HI R18, RZ, 0x1c, R13 ;  /* 0x0000001cff127819 */ /* 0x010fc6000001160d */
[----:B------:R-:W-:Y:S01]  /*0210*/  IMAD.X R17, RZ, RZ, R17, P0 ;  /* 0x000000ffff117224 */ /* 0x000fe200000e0611 */
[----:B------:R-:W-:Y:S02]  /*0220*/  LEA R21, P0, R12, UR6, 0x2 ;  /* 0x000000060c157c11 */ /* 0x000fe4000f8010ff */
[----:B------:R-:W-:Y:S02]  /*0230*/  LOP3.LUT R18, R18, 0x8, RZ, 0xc0, !PT ;  /* 0x0000000812127812 */ /* 0x000fe400078ec0ff */
[----:B-----5:R-:W-:Y:S02]  /*0240*/  SHF.R.U32.HI R19, RZ, 0x1e, R3 ;  /* 0x0000001eff137819 */ /* 0x020fe40000011603 */
[----:B------:R-:W-:Y:S02]  /*0250*/  LEA.HI.X R13, R12, UR7, R13, 0x2, P0 ;  /* 0x000000070c0d7c11 */ /* 0x000fe400080f140d */
[----:B------:R-:W-:Y:S02]  /*0260*/  SHF.R.U32.HI R12, RZ, 0x1c, R15 ;  /* 0x0000001cff0c7819 */ /* 0x000fe4000001160f */
[----:B------:R-:W-:-:S02]  /*0270*/  LOP3.LUT R19, R19, 0x2, RZ, 0xc0, !PT ;  /* 0x0000000213137812 */ /* 0x000fc400078ec0ff */
[----:B------:R-:W-:Y:S02]  /*0280*/  LEA R7, P1, R14, UR6, 0x2 ;  /* 0x000000060e077c11 */ /* 0x000fe4000f8210ff */
[----:B------:R-:W-:Y:S02]  /*0290*/  LOP3.LUT R12, R12, 0x8, RZ, 0xc0, !PT ;  /* 0x000000080c0c7812 */ /* 0x000fe400078ec0ff */
[----:B------:R-:W-:Y:S02]  /*02a0*/  IADD3 R18, P0, R18, R21, RZ ;  /* 0x0000001512127210 */ /* 0x000fe40007f1e0ff */
[----:B------:R-:W-:Y:S02]  /*02b0*/  IADD3 R2, P2, R2, R19, RZ ;  /* 0x0000001302027210 */ /* 0x000fe40007f5e0ff */
[----:B------:R-:W-:Y:S02]  /*02c0*/  LEA.HI.X R15, R14, UR7, R15, 0x2, P1 ;  /* 0x000000070e0f7c11 */ /* 0x000fe400088f140f */
[----:B------:R-:W-:Y:S01]  /*02d0*/  SGXT R19, R0, 0x1 ;  /* 0x000000010013781a */ /* 0x000fe20000000200 */
[----:B------:R-:W-:Y:S01]  /*02e0*/  IMAD.X R3, RZ, RZ, R3, P2 ;  /* 0x000000ffff037224 */ /* 0x000fe200010e0603 */
[----:B------:R-:W-:Y:S01]  /*02f0*/  IADD3 R12, P1, R12, R7, RZ ;  /* 0x000000070c0c7210 */ /* 0x000fe20007f3e0ff */
[----:B------:R-:W-:Y:S01]  /*0300*/  IMAD.X R7, RZ, RZ, R13, P0 ;  /* 0x000000ffff077224 */ /* 0x000fe200000e060d */
[C---:B------:R-:W-:Y:S01]  /*0310*/  SHF.L.U64.HI R0, R16.reuse, 0x3, R17 ;  /* 0x0000000310007819 */ /* 0x040fe20000010211 */
[----:B------:R-:W-:Y:S01]  /*0320*/  IMAD.SHL.U32 R16, R16, 0x8, RZ ;  /* 0x0000000810107824 */ /* 0x000fe200078e00ff */
[----:B------:R-:W-:Y:S01]  /*0330*/  LEA.HI R19, R19, R4, RZ, 0x6 ;  /* 0x0000000413137211 */ /* 0x000fe200078f30ff */
[C---:B------:R-:W-:Y:S01]  /*0340*/  IMAD.SHL.U32 R13, R2.reuse, 0x8, RZ ;  /* 0x00000008020d7824 */ /* 0x040fe200078e00ff */
[----:B------:R-:W-:Y:S01]  /*0350*/  SHF.L.U64.HI R22, R2, 0x3, R3 ;  /* 0x0000000302167819 */ /* 0x000fe20000010203 */
[----:B------:R-:W-:Y:S01]  /*0360*/  IMAD.X R15, RZ, RZ, R15, P1 ;  /* 0x000000ffff0f7224 */ /* 0x000fe200008e060f */
[----:B------:R-:W-:-:S02]  /*0370*/  IADD3 R24, P0, R16, R18, RZ ;  /* 0x0000001210187210 */ /* 0x000fc40007f1e0ff */
[----:B------:R-:W-:Y:S02]  /*0380*/  IADD3 R18, P2, R13, R18, RZ ;  /* 0x000000120d127210 */ /* 0x000fe40007f5e0ff */
[----:B------:R-:W-:Y:S02]  /*0390*/  SHF.R.S32.HI R23, RZ, 0x6, R19 ;  /* 0x00000006ff177819 */ /* 0x000fe40000011413 */
[----:B------:R-:W-:Y:S01]  /*03a0*/  IADD3 R20, P1, R12, R16, RZ ;  /* 0x000000100c147210 */ /* 0x000fe20007f3e0ff */
[----:B------:R-:W-:Y:S01]  /*03b0*/  IMAD.X R19, R22, 0x1, R7, P2 ;  /* 0x0000000116137824 */ /* 0x000fe200010e0607 */
[----:B--2---:R-:W-:Y:S01]  /*03c0*/  SHF.R.U32.HI R26, RZ, 0x1c, R9 ;  /* 0x0000001cff1a7819 */ /* 0x004fe20000011609 */
[----:B------:R-:W-:Y:S01]  /*03d0*/  IMAD.SHL.U32 R23, R23, 0x4, RZ ;  /* 0x0000000417177824 */ /* 0x000fe200078e00ff */
[----:B------:R-:W-:Y:S01]  /*03e0*/  SHF.R.U32.HI R14, RZ, 0x1c, R11 ;  /* 0x0000001cff0e7819 */ /* 0x000fe2000001160b */
[----:B------:R-:W-:Y:S01]  /*03f0*/  IMAD.X R21, R15, 0x1, R0, P1 ;  /* 0x000000010f157824 */ /* 0x000fe200008e0600 */
[----:B------:R-:W-:Y:S01]  /*0400*/  IADD3.X R25, R0, R7, RZ, P0, !PT ;  /* 0x0000000700197210 */ /* 0x000fe200007fe4ff */
[----:B------:R-:W-:Y:S01]  /*0410*/  IMAD.WIDE R18, R23, 0x4, R18 ;  /* 0x0000000417127825 */ /* 0x000fe200078e0212 */
[----:B------:R-:W-:-:S03]  /*0420*/  LEA R17, P1, R10, UR6, 0x2 ;  /* 0x000000060a117c11 */ /* 0x000fc6000f8210ff */
[C---:B------:R-:W-:Y:S01]  /*0430*/  IMAD.WIDE R20, R23.reuse, 0x4, R20 ;  /* 0x0000000417147825 */ /* 0x040fe200078e0214 */
[----:B------:R1:W2:Y:S01]  /*0440*/  LDG.E.EL R3, desc[UR4][R18.64] ;  /* 0x0000000412037981 */ /* 0x0002a2000c2e1900 */
[----:B------:R-:W-:Y:S02]  /*0450*/  LEA R27, P0, R8, UR6, 0x2 ;  /* 0x00000006081b7c11 */ /* 0x000fe4000f8010ff */
[----:B------:R-:W-:Y:S01]  /*0460*/  LOP3.LUT R26, R26, 0x8, RZ, 0xc0, !PT ;  /* 0x000000081a1a7812 */ /* 0x000fe200078ec0ff */
[----:B------:R3:W4:Y:S01]  /*0470*/  LDG.E.EL R2, desc[UR4][R20.64] ;  /* 0x0000000414027981 */ /* 0x000722000c2e1900 */
[----:B------:R-:W-:Y:S01]  /*0480*/  LOP3.LUT R14, R14, 0x8, RZ, 0xc0, !PT ;  /* 0x000000080e0e7812 */ /* 0x000fe200078ec0ff */
[----:B------:R-:W-:Y:S01]  /*0490*/  IMAD.WIDE R24, R23, 0x4, R24 ;  /* 0x0000000417187825 */ /* 0x000fe200078e0218 */
[----:B------:R-:W-:Y:S01]  /*04a0*/  LEA.HI.X R11, R10, UR7, R11, 0x2, P1 ;  /* 0x000000070a0b7c11 */ /* 0x000fe200088f140b */
[----:B-1----:R-:W1:Y:S01]  /*04b0*/  LDC.64 R18, c[0x0][0x238] ;  /* 0x00008e00ff127b82 */ /* 0x002e620000000a00 */
[----:B------:R-:W-:-:S02]  /*04c0*/  LEA.HI.X R9, R8, UR7, R9, 0x2, P0 ;  /* 0x0000000708097c11 */ /* 0x000fc400080f1409 */
[----:B------:R-:W5:Y:S01]  /*04d0*/  LDG.E.EL R7, desc[UR4][R24.64] ;  /* 0x0000000418077981 */ /* 0x000f62000c2e1900 */
[----:B------:R-:W-:Y:S02]  /*04e0*/  IADD3 R10, P4, R26, R27, RZ ;  /* 0x0000001b1a0a7210 */ /* 0x000fe40007f9e0ff */
[----:B---3--:R-:W-:Y:S02]  /*04f0*/  IADD3 R20, P5, R13, R12, RZ ;  /* 0x0000000c0d147210 */ /* 0x008fe40007fbe0ff */
[----:B------:R-:W-:Y:S02]  /*0500*/  IADD3 R8, P3, R14, R17, RZ ;  /* 0x000000110e087210 */ /* 0x000fe40007f7e0ff */
[----:B------:R-:W-:Y:S01]  /*0510*/  IADD3 R14, P2, R10, R16, RZ ;  /* 0x000000100a0e7210 */ /* 0x000fe20007f5e0ff */
[----:B------:R-:W-:Y:S01]  /*0520*/  IMAD.X R21, R22, 0x1, R15, P5 ;  /* 0x0000000116157824 */ /* 0x000fe200028e060f */
[----:B------:R-:W-:Y:S02]  /*0530*/  IADD3 R12, P1, R13, R10, RZ ;  /* 0x0000000a0d0c7210 */ /* 0x000fe40007f3e0ff */
[----:B------:R-:W-:-:S02]  /*0540*/  IADD3 R10, P0, R8, R16, RZ ;  /* 0x00000010080a7210 */ /* 0x000fc40007f1e0ff */
[----:B------:R-:W-:Y:S01]  /*0550*/  IADD3 R8, P5, R13, R8, RZ ;  /* 0x000000080d087210 */ /* 0x000fe20007fbe0ff */
[----:B------:R-:W3:Y:S01]  /*0560*/  LDC.64 R16, c[0x0][0x248] ;  /* 0x00009200ff107b82 */ /* 0x000ee20000000a00 */
[----:B------:R-:W-:Y:S01]  /*0570*/  IMAD.X R13, RZ, RZ, R9, P4 ;  /* 0x000000ffff0d7224 */ /* 0x000fe200020e0609 */
[----:B------:R-:W-:-:S03]  /*0580*/  IADD3.X R9, RZ, R11, RZ, P3, !PT ;  /* 0x0000000bff097210 */ /* 0x000fc60001ffe4ff */
[--C-:B------:R-:W-:Y:S02]  /*0590*/  IMAD.X R15, R13, 0x1, R0.reuse, P2 ;  /* 0x000000010d0f7824 */ /* 0x100fe400010e0600 */
[C---:B------:R-:W-:Y:S02]  /*05a0*/  IMAD.X R13, R22.reuse, 0x1, R13, P1 ;  /* 0x00000001160d7824 */ /* 0x040fe400008e060d */
[----:B------:R-:W-:Y:S02]  /*05b0*/  IMAD.X R11, R9, 0x1, R0, P0 ;  /* 0x00000001090b7824 */ /* 0x000fe400000e0600 */
[----:B------:R-:W-:Y:S02]  /*05c0*/  IMAD.X R9, R22, 0x1, R9, P5 ;  /* 0x0000000116097824 */ /* 0x000fe400028e0609 */
[----:B------:R-:W-:-:S04]  /*05d0*/  IMAD.WIDE R12, R23, 0x4, R12 ;  /* 0x00000004170c7825 */ /* 0x000fc800078e020c */
[C---:B------:R-:W-:Y:S02]  /*05e0*/  IMAD.WIDE R20, R23.reuse, 0x4, R20 ;  /* 0x0000000417147825 */ /* 0x040fe400078e0214 */
[----:B------:R-:W2:Y:S02]  /*05f0*/  LDG.E.EL R12, desc[UR4][R12.64] ;  /* 0x000000040c0c7981 */ /* 0x000ea4000c2e1900 */
[C---:B------:R-:W-:Y:S02]  /*0600*/  IMAD.WIDE R14, R23.reuse, 0x4, R14 ;  /* 0x00000004170e7825 */ /* 0x040fe400078e020e */
[----:B------:R-:W4:Y:S02]  /*0610*/  LDG.E.EL R20, desc[UR4][R20.64] ;  /* 0x0000000414147981 */ /* 0x000f24000c2e1900 */
[C---:B------:R-:W-:Y:S02]  /*0620*/  IMAD.WIDE R10, R23.reuse, 0x4, R10 ;  /* 0x00000004170a7825 */ /* 0x040fe400078e020a */
[----:B------:R-:W5:Y:S02]  /*0630*/  LDG.E.EL R14, desc[UR4][R14.64] ;  /* 0x000000040e0e7981 */ /* 0x000f64000c2e1900 */
[----:B------:R-:W-:-:S02]  /*0640*/  IMAD.WIDE R8, R23, 0x4, R8 ;  /* 0x0000000417087825 */ /* 0x000fc400078e0208 */
[----:B------:R-:W4:Y:S02]  /*0650*/  LDG.E.EL R11, desc[UR4][R10.64] ;  /* 0x000000040a0b7981 */ /* 0x000f24000c2e1900 */
[----:B-1----:R-:W-:Y:S02]  /*0660*/  IMAD.WIDE R18, R6, 0x4, R18 ;  /* 0x0000000406127825 */ /* 0x002fe400078e0212 */
[----:B------:R-:W4:Y:S04]  /*0670*/  LDG.E.EL R9, desc[UR4][R8.64] ;  /* 0x0000000408097981 */ /* 0x000f28000c2e1900 */
[----:B------:R-:W4:Y:S01]  /*0680*/  LDG.E.EL.64 R18, desc[UR4][R18.64] ;  /* 0x0000000412127981 */ /* 0x000f22000c2e1b00 */
[----:B---3--:R-:W-:Y:S02]  /*0690*/  IMAD.WIDE R22, R5, 0x4, R16 ;  /* 0x0000000405167825 */ /* 0x008fe400078e0210 */
[----:B------:R-:W1:Y:S04]  /*06a0*/  LDC.64 R16, c[0x0][0x210] ;  /* 0x00008400ff107b82 */ /* 0x000e680000000a00 */
[----:B------:R-:W3:Y:S01]  /*06b0*/  LDG.E.EL R22, desc[UR4][R22.64] ;  /* 0x0000000416167981 */ /* 0x000ee2000c2e1900 */
[----:B-1----:R-:W-:-:S04]  /*06c0*/  IMAD.WIDE R16, R4, 0x4, R16 ;  /* 0x0000000404107825 */ /* 0x002fc800078e0210 */
[----:B--2---:R-:W-:Y:S01]  /*06d0*/  FADD R0, -R3, R12 ;  /* 0x0000000c03007221 */ /* 0x004fe20000000100 */
[----:B-----5:R-:W-:Y:S01]  /*06e0*/  FADD R5, -R7, R14 ;  /* 0x0000000e07057221 */ /* 0x020fe20000000100 */
[----:B----4-:R-:W-:Y:S01]  /*06f0*/  FADD R6, -R2, R11 ;  /* 0x0000000b02067221 */ /* 0x010fe20000000100 */
[----:B------:R-:W-:Y:S01]  /*0700*/  FADD R15, -R20, R9 ;  /* 0x00000009140f7221 */ /* 0x000fe20000000100 */
[C---:B------:R-:W-:Y:S01]  /*0710*/  FFMA R0, R18.reuse, R0, R3 ;  /* 0x0000000012007223 */ /* 0x040fe20000000003 */
[----:B------:R-:W-:Y:S01]  /*0720*/  FFMA R5, R18, R5, R7 ;  /* 0x0000000512057223 */ /* 0x000fe20000000007 */
[C---:B------:R-:W-:Y:S01]  /*0730*/  FFMA R3, R19.reuse, R6, R2 ;  /* 0x0000000613037223 */ /* 0x040fe20000000002 */
[----:B------:R-:W-:Y:S02]  /*0740*/  FFMA R20, R19, R15, R20 ;  /* 0x0000000f13147223 */ /* 0x000fe40000000014 */
[----:B------:R-:W-:Y:S02]  /*0750*/  FADD R0, -R5, R0 ;  /* 0x0000000005007221 */ /* 0x000fe40000000100 */
[----:B------:R-:W-:-:S02]  /*0760*/  FADD R20, -R3, R20 ;  /* 0x0000001403147221 */ /* 0x000fc40000000100 */
[C---:B---3--:R-:W-:Y:S02]  /*0770*/  FFMA R2, R22.reuse, R0, R5 ;  /* 0x0000000016027223 */ /* 0x048fe40000000005 */
[----:B------:R-:W-:-:S05]  /*0780*/  FFMA R3, R22, R20, R3 ;  /* 0x0000001416037223 */ /* 0x000fca0000000003 */
[----:B------:R-:W-:Y:S01]  /*0790*/  STG.E.64 desc[UR4][R16.64], R2 ;  /* 0x0000000210007986 */ /* 0x000fe2000c101b04 */
[----:B------:R-:W-:Y:S05]  /*07a0*/  EXIT ;  /* 0x000000000000794d */ /* 0x000fea0003800000 */
.L_x_0:
[----:B------:R-:W-:-:S00]  /*07b0*/  BRA `(.L_x_0) ;  /* 0xfffffffc00fc7947 */ /* 0x000fc0000383ffff */
[----:B------:R-:W-:-:S00]  /*07c0*/  NOP ;  /* 0x0000000000007918 */ /* 0x000fc00000000000 */
        /* <DEDUP_REMOVED lines=11> */
.L_x_1:


//--------------------- .nv.constant0.triton_poi_fused__unsafe_index_add_mul_sub_45 --------------------------
	.section	.nv.constant0.triton_poi_fused__unsafe_index_add_mul_sub_45,"a",@progbits
	.sectionflags	@""
	.align	4
.nv.constant0.triton_poi_fused__unsafe_index_add_mul_sub_45:
	.zero		596
